//
// Generated by NVIDIA NVVM Compiler
//
// Compiler Build ID: CL-36424714
// Cuda compilation tools, release 13.0, V13.0.88
// Based on NVVM 20.0.0
//

.version 9.0
.target sm_100
.address_size 64

	// .globl	_Z12SMCopyKernelP6ulong2PKS_

.visible .entry _Z12SMCopyKernelP6ulong2PKS_(
	.param .u64 .ptr .align 1 _Z12SMCopyKernelP6ulong2PKS__param_0,
	.param .u64 .ptr .align 1 _Z12SMCopyKernelP6ulong2PKS__param_1
)
{
	.reg .b32 	%r<7>;
	.reg .b64 	%rd<17>;

	ld.param.u64 	%rd13, [_Z12SMCopyKernelP6ulong2PKS__param_0];
	ld.param.u64 	%rd14, [_Z12SMCopyKernelP6ulong2PKS__param_1];
	mov.u32 	%r1, %ctaid.x;
	mov.u32 	%r2, %ntid.x;
	mul.lo.s32 	%r3, %r2, %r1;
	shl.b32 	%r4, %r3, 1;
	mov.u32 	%r5, %tid.x;
	add.s32 	%r6, %r4, %r5;
	mul.wide.u32 	%rd15, %r6, 16;
	add.s64 	%rd3, %rd14, %rd15;
	// begin inline asm
	ld.volatile.global.v2.u64 {%rd1,%rd2}, [%rd3];
	// end inline asm
	mul.wide.u32 	%rd16, %r2, 16;
	add.s64 	%rd6, %rd3, %rd16;
	// begin inline asm
	ld.volatile.global.v2.u64 {%rd4,%rd5}, [%rd6];
	// end inline asm
	add.s64 	%rd7, %rd13, %rd15;
	// begin inline asm
	st.volatile.global.v2.u64 [%rd7], {%rd1,%rd2};
	// end inline asm
	add.s64 	%rd10, %rd7, %rd16;
	// begin inline asm
	st.volatile.global.v2.u64 [%rd10], {%rd4,%rd5};
	// end inline asm
	ret;

}


// ===== COMPILED SASS (sm_100) =====

	.target	sm_100

	.elftype	@"ET_EXEC"


//--------------------- .note.nv.tkinfo           --------------------------
	.section	.note.nv.tkinfo,"",@"SHT_NOTE"
	.sectionflags	@"SHF_NOTE_NV_TKINFO"
	.tkinfo
        /*0018*/ 	.word	0x00000002
        /*0030*/ 	.string	""
        /*0030*/ 	.string	"ptxas"
        /*0030*/ 	.string	"Cuda compilation tools, release 13.0, V13.0.88"
        /*0030*/ 	.string	"Build cuda_13.0.r13.0/compiler.36424714_0"
        /*0030*/ 	.string	"-arch sm_100 -m 64 "



//--------------------- .note.nv.cuinfo           --------------------------
	.section	.note.nv.cuinfo,"",@"SHT_NOTE"
	.sectionflags	@"SHF_NOTE_NV_CUINFO"
        /*0018*/ 	.short	0x0002
        /*001a*/ 	.short	0x0064
        /*001c*/ 	.short	0x0082
	.zero		2


//--------------------- .nv.info                  --------------------------
	.section	.nv.info,"",@"SHT_CUDA_INFO"
	.align	4


	//----- nvinfo : EIATTR_REGCOUNT
	.align		4
        /*0000*/ 	.byte	0x04, 0x2f
        /*0002*/ 	.short	(.L_1 - .L_0)
	.align		4
.L_0:
        /*0004*/ 	.word	index@(_Z12SMCopyKernelP6ulong2PKS_)
        /*0008*/ 	.word	0x00000012


	//----- nvinfo : EIATTR_FRAME_SIZE
	.align		4
.L_1:
        /*000c*/ 	.byte	0x04, 0x11
        /*000e*/ 	.short	(.L_3 - .L_2)
	.align		4
.L_2:
        /*0010*/ 	.word	index@(_Z12SMCopyKernelP6ulong2PKS_)
        /*0014*/ 	.word	0x00000000


	//----- nvinfo : EIATTR_MIN_STACK_SIZE
	.align		4
.L_3:
        /*0018*/ 	.byte	0x04, 0x12
        /*001a*/ 	.short	(.L_5 - .L_4)
	.align		4
.L_4:
        /*001c*/ 	.word	index@(_Z12SMCopyKernelP6ulong2PKS_)
        /*0020*/ 	.word	0x00000000
.L_5:


//--------------------- .nv.compat                --------------------------
	.section	.nv.compat,"",@"SHT_CUDA_COMPAT_INFO"
	.align	4
        /*0000*/ 	.byte	0x02, 0x09, 0x00, 0x00, 0x02, 0x02, 0x01, 0x00, 0x02, 0x05, 0x05, 0x00, 0x03, 0x07, 0x01, 0x01
        /*0010*/ 	.byte	0x02, 0x03, 0x00, 0x00, 0x02, 0x06, 0x01, 0x00, 0x04, 0x0b, 0x08, 0x00, 0x09, 0x00, 0x00, 0x00
        /*0020*/ 	.byte	0x00, 0x00, 0x00, 0x00


//--------------------- .nv.info._Z12SMCopyKernelP6ulong2PKS_ --------------------------
	.section	.nv.info._Z12SMCopyKernelP6ulong2PKS_,"",@"SHT_CUDA_INFO"
	.sectionflags	@""
	.align	4


	//----- nvinfo : EIATTR_CUDA_API_VERSION
	.align		4
        /*0000*/ 	.byte	0x04, 0x37
        /*0002*/ 	.short	(.L_7 - .L_6)
.L_6:
        /*0004*/ 	.word	0x00000082


	//----- nvinfo : EIATTR_KPARAM_INFO
	.align		4
.L_7:
        /*0008*/ 	.byte	0x04, 0x17
        /*000a*/ 	.short	(.L_9 - .L_8)
.L_8:
        /*000c*/ 	.word	0x00000000
        /*0010*/ 	.short	0x0001
        /*0012*/ 	.short	0x0008
        /*0014*/ 	.byte	0x00, 0xf5, 0x21, 0x00


	//----- nvinfo : EIATTR_KPARAM_INFO
	.align		4
.L_9:
        /*0018*/ 	.byte	0x04, 0x17
        /*001a*/ 	.short	(.L_11 - .L_10)
.L_10:
        /*001c*/ 	.word	0x00000000
        /*0020*/ 	.short	0x0000
        /*0022*/ 	.short	0x0000
        /*0024*/ 	.byte	0x00, 0xf5, 0x21, 0x00


	//----- nvinfo : EIATTR_SPARSE_MMA_MASK
	.align		4
.L_11:
        /*0028*/ 	.byte	0x03, 0x50
        /*002a*/ 	.short	0x0000


	//----- nvinfo : EIATTR_MAXREG_COUNT
	.align		4
        /*002c*/ 	.byte	0x03, 0x1b
        /*002e*/ 	.short	0x00ff


	//----- nvinfo : EIATTR_MERCURY_ISA_VERSION
	.align		4
        /*0030*/ 	.byte	0x03, 0x5f
        /*0032*/ 	.short	0x0101


	//----- nvinfo : EIATTR_VRC_CTA_INIT_COUNT
	.align		4
        /*0034*/ 	.byte	0x02, 0x4a
	.zero		1
	.zero		1


	//----- nvinfo : EIATTR_EXIT_INSTR_OFFSETS
	.align		4
        /*0038*/ 	.byte	0x04, 0x1c
        /*003a*/ 	.short	(.L_13 - .L_12)


	//   ....[0]....
.L_12:
        /*003c*/ 	.word	0x00000110


	//----- nvinfo : EIATTR_CBANK_PARAM_SIZE
	.align		4
.L_13:
        /*0040*/ 	.byte	0x03, 0x19
        /*0042*/ 	.short	0x0010


	//----- nvinfo : EIATTR_PARAM_CBANK
	.align		4
        /*0044*/ 	.byte	0x04, 0x0a
        /*0046*/ 	.short	(.L_15 - .L_14)
	.align		4
.L_14:
        /*0048*/ 	.word	index@(.nv.constant0._Z12SMCopyKernelP6ulong2PKS_)
        /*004c*/ 	.short	0x0380
        /*004e*/ 	.short	0x0010


	//----- nvinfo : EIATTR_SW_WAR
	.align		4
.L_15:
        /*0050*/ 	.byte	0x04, 0x36
        /*0052*/ 	.short	(.L_17 - .L_16)
.L_16:
        /*0054*/ 	.word	0x00000008
.L_17:


//--------------------- .nv.callgraph             --------------------------
	.section	.nv.callgraph,"",@"SHT_CUDA_CALLGRAPH"
	.align	4
	.sectionentsize	8
	.align		4
        /*0000*/ 	.word	0x00000000
	.align		4
        /*0004*/ 	.word	0xffffffff
	.align		4
        /*0008*/ 	.word	0x00000000
	.align		4
        /*000c*/ 	.word	0xfffffffe
	.align		4
        /*0010*/ 	.word	0x00000000
	.align		4
        /*0014*/ 	.word	0xfffffffd
	.align		4
        /*0018*/ 	.word	0x00000000
	.align		4
        /*001c*/ 	.word	0xfffffffc


//--------------------- .text._Z12SMCopyKernelP6ulong2PKS_ --------------------------
	.section	.text._Z12SMCopyKernelP6ulong2PKS_,"ax",@progbits
	.align	128
        .global         _Z12SMCopyKernelP6ulong2PKS_
        .type           _Z12SMCopyKernelP6ulong2PKS_,@function
        .size           _Z12SMCopyKernelP6ulong2PKS_,(.L_x_1 - _Z12SMCopyKernelP6ulong2PKS_)
        .other          _Z12SMCopyKernelP6ulong2PKS_,@"STO_CUDA_ENTRY STV_DEFAULT"
_Z12SMCopyKernelP6ulong2PKS_:
.text._Z12SMCopyKernelP6ulong2PKS_:
[----:B------:R-:W-:Y:S01]  /*0000*/  LDC R1, c[0x0][0x37c] ;  /* 0x0000df00ff017b82 */ /* 0x000fe20000000800 */
[----:B------:R-:W0:Y:S07]  /*0010*/  S2R R13, SR_TID.X ;  /* 0x00000000000d7919 */ /* 0x000e2e0000002100 */
[----:B------:R-:W1:Y:S08]  /*0020*/  S2UR UR4, SR_CTAID.X ;  /* 0x00000000000479c3 */ /* 0x000e700000002500 */
[----:B------:R-:W1:Y:S08]  /*0030*/  LDC R15, c[0x0][0x360] ;  /* 0x0000d800ff0f7b82 */ /* 0x000e700000000800 */
[----:B------:R-:W2:Y:S08]  /*0040*/  LDC.64 R4, c[0x0][0x388] ;  /* 0x0000e200ff047b82 */ /* 0x000eb00000000a00 */
[----:B------:R-:W3:Y:S01]  /*0050*/  LDC.64 R2, c[0x0][0x380] ;  /* 0x0000e000ff027b82 */ /* 0x000ee20000000a00 */
[----:B-1----:R-:W-:Y:S01]  /*0060*/  IMAD R0, R15, UR4, RZ ;  /* 0x000000040f007c24 */ /* 0x002fe2000f8e02ff */
[----:B------:R-:W1:Y:S04]  /*0070*/  LDCU.64 UR4, c[0x0][0x358] ;  /* 0x00006b00ff0477ac */ /* 0x000e680008000a00 */
[----:B0-----:R-:W-:-:S05]  /*0080*/  LEA R13, R0, R13, 0x1 ;  /* 0x0000000d000d7211 */ /* 0x001fca00078e08ff */
[----:B--2---:R-:W-:-:S04]  /*0090*/  IMAD.WIDE.U32 R4, R13, 0x10, R4 ;  /* 0x000000100d047825 */ /* 0x004fc800078e0004 */
[----:B------:R-:W-:Y:S02]  /*00a0*/  IMAD.WIDE.U32 R8, R15, 0x10, R4 ;  /* 0x000000100f087825 */ /* 0x000fe400078e0004 */
[----:B-1----:R-:W2:Y:S04]  /*00b0*/  LDG.E.128.STRONG.SYS R4, desc[UR4][R4.64] ;  /* 0x0000000404047981 */ /* 0x002ea8000c1f5d00 */
[----:B------:R-:W4:Y:S01]  /*00c0*/  LDG.E.128.STRONG.SYS R8, desc[UR4][R8.64] ;  /* 0x0000000408087981 */ /* 0x000f22000c1f5d00 */
[----:B---3--:R-:W-:-:S04]  /*00d0*/  IMAD.WIDE.U32 R2, R13, 0x10, R2 ;  /* 0x000000100d027825 */ /* 0x008fc800078e0002 */
[----:B------:R-:W-:Y:S01]  /*00e0*/  IMAD.WIDE.U32 R12, R15, 0x10, R2 ;  /* 0x000000100f0c7825 */ /* 0x000fe200078e0002 */
[----:B--2---:R-:W-:Y:S04]  /*00f0*/  STG.E.128.STRONG.SYS desc[UR4][R2.64], R4 ;  /* 0x0000000402007986 */ /* 0x004fe8000c115d04 */
[----:B----4-:R-:W-:Y:S01]  /*0100*/  STG.E.128.STRONG.SYS desc[UR4][R12.64], R8 ;  /* 0x000000080c007986 */ /* 0x010fe2000c115d04 */
[----:B------:R-:W-:Y:S05]  /*0110*/  EXIT ;  /* 0x000000000000794d */ /* 0x000fea0003800000 */
.L_x_0:
[----:B------:R-:W-:-:S00]  /*0120*/  BRA `(.L_x_0) ;  /* 0xfffffffc00fc7947 */ /* 0x000fc0000383ffff */
[----:B------:R-:W-:-:S00]  /*0130*/  NOP ;  /* 0x0000000000007918 */ /* 0x000fc00000000000 */
        /* <DEDUP_REMOVED lines=12> */
.L_x_1:


//--------------------- .nv.shared.reserved.0     --------------------------
	.section	.nv.shared.reserved.0,"aw",@nobits
	.weak		__nv_reservedSMEM_offset_0_alias
	.size		__nv_reservedSMEM_offset_0_alias, 0, 64
	.other		__nv_reservedSMEM_offset_0_alias,@"STO_CUDA_RESERVED_SHARED STV_DEFAULT"
__nv_reservedSMEM_offset_0_alias:
	.zero		0
	.zero		64


//--------------------- .nv.constant0._Z12SMCopyKernelP6ulong2PKS_ --------------------------
	.section	.nv.constant0._Z12SMCopyKernelP6ulong2PKS_,"a",@progbits
	.sectionflags	@""
	.align	4
.nv.constant0._Z12SMCopyKernelP6ulong2PKS_:
	.zero		912


//--------------------- SYMBOLS --------------------------

	.type		.nv.reservedSmem.offset0,@object
	.size		.nv.reservedSmem.offset0,0x4
